	.headerflags	@"EF_CUDA_TEXMODE_UNIFIED EF_CUDA_64BIT_ADDRESS EF_CUDA_ACCELERATORS EF_CUDA_SM90 EF_CUDA_VIRTUAL_SM(EF_CUDA_SM90)"
	.elftype	@"ET_EXEC"


//--------------------- .nv.info                  --------------------------
	.section	.nv.info,"",@"SHT_CUDA_INFO"
	.align	4


	//----- nvinfo : EIATTR_REGCOUNT
	.align		4
        /*0000*/ 	.byte	0x04, 0x2f
        /*0002*/ 	.short	(.L_2 - .L_1)
	.align		4
.L_1:
        /*0004*/ 	.word	index@(triton_poi_fused_add_native_group_norm_relu_12)
        /*0008*/ 	.word	0x00000028


	//----- nvinfo : EIATTR_MIN_STACK_SIZE
	.align		4
.L_2:
        /*000c*/ 	.byte	0x04, 0x12
        /*000e*/ 	.short	(.L_4 - .L_3)
	.align		4
.L_3:
        /*0010*/ 	.word	index@(triton_poi_fused_add_native_group_norm_relu_12)
        /*0014*/ 	.word	0x00000000


	//----- nvinfo : EIATTR_FRAME_SIZE
	.align		4
.L_4:
        /*0018*/ 	.byte	0x04, 0x11
        /*001a*/ 	.short	(.L_6 - .L_5)
	.align		4
.L_5:
        /*001c*/ 	.word	index@(triton_poi_fused_add_native_group_norm_relu_12)
        /*0020*/ 	.word	0x00000000


	//----- nvinfo : EIATTR_MIN_STACK_SIZE
	.align		4
.L_6:
        /*0024*/ 	.byte	0x04, 0x12
        /*0026*/ 	.short	(.L_8 - .L_7)
	.align		4
.L_7:
        /*0028*/ 	.word	index@(triton_poi_fused_add_native_group_norm_relu_12)
        /*002c*/ 	.word	0x00000000
.L_8:


//--------------------- .nv.info.triton_poi_fused_add_native_group_norm_relu_12 --------------------------
	.section	.nv.info.triton_poi_fused_add_native_group_norm_relu_12,"",@"SHT_CUDA_INFO"
	.sectionflags	@""
	.align	4


	//----- nvinfo : EIATTR_CUDA_API_VERSION
	.align		4
        /*0000*/ 	.byte	0x04, 0x37
        /*0002*/ 	.short	(.L_10 - .L_9)
.L_9:
        /*0004*/ 	.word	0x0000007c


	//----- nvinfo : EIATTR_KPARAM_INFO
	.align		4
.L_10:
        /*0008*/ 	.byte	0x04, 0x17
        /*000a*/ 	.short	(.L_12 - .L_11)
.L_11:
        /*000c*/ 	.word	0x00000000
        /*0010*/ 	.short	0x000b
        /*0012*/ 	.short	0x0058
        /*0014*/ 	.byte	0x00, 0xf0, 0x11, 0x00


	//----- nvinfo : EIATTR_KPARAM_INFO
	.align		4
.L_12:
        /*0018*/ 	.byte	0x04, 0x17
        /*001a*/ 	.short	(.L_14 - .L_13)
.L_13:
        /*001c*/ 	.word	0x00000000
        /*0020*/ 	.short	0x000a
        /*0022*/ 	.short	0x0050
        /*0024*/ 	.byte	0x00, 0xf4, 0x21, 0x00


	//----- nvinfo : EIATTR_KPARAM_INFO
	.align		4
.L_14:
        /*0028*/ 	.byte	0x04, 0x17
        /*002a*/ 	.short	(.L_16 - .L_15)
.L_15:
        /*002c*/ 	.word	0x00000000
        /*0030*/ 	.short	0x0009
        /*0032*/ 	.short	0x0048
        /*0034*/ 	.byte	0x00, 0xf4, 0x21, 0x00


	//----- nvinfo : EIATTR_KPARAM_INFO
	.align		4
.L_16:
        /*0038*/ 	.byte	0x04, 0x17
        /*003a*/ 	.short	(.L_18 - .L_17)
.L_17:
        /*003c*/ 	.word	0x00000000
        /*0040*/ 	.short	0x0008
        /*0042*/ 	.short	0x0040
        /*0044*/ 	.byte	0x00, 0xf4, 0x21, 0x00


	//----- nvinfo : EIATTR_KPARAM_INFO
	.align		4
.L_18:
        /*0048*/ 	.byte	0x04, 0x17
        /*004a*/ 	.short	(.L_20 - .L_19)
.L_19:
        /*004c*/ 	.word	0x00000000
        /*0050*/ 	.short	0x0007
        /*0052*/ 	.short	0x0038
        /*0054*/ 	.byte	0x00, 0xf4, 0x21, 0x00


	//----- nvinfo : EIATTR_KPARAM_INFO
	.align		4
.L_20:
        /*0058*/ 	.byte	0x04, 0x17
        /*005a*/ 	.short	(.L_22 - .L_21)
.L_21:
        /*005c*/ 	.word	0x00000000
        /*0060*/ 	.short	0x0006
        /*0062*/ 	.short	0x0030
        /*0064*/ 	.byte	0x00, 0xf4, 0x21, 0x00


	//----- nvinfo : EIATTR_KPARAM_INFO
	.align		4
.L_22:
        /*0068*/ 	.byte	0x04, 0x17
        /*006a*/ 	.short	(.L_24 - .L_23)
.L_23:
        /*006c*/ 	.word	0x00000000
        /*0070*/ 	.short	0x0005
        /*0072*/ 	.short	0x0028
        /*0074*/ 	.byte	0x00, 0xf4, 0x21, 0x00


	//----- nvinfo : EIATTR_KPARAM_INFO
	.align		4
.L_24:
        /*0078*/ 	.byte	0x04, 0x17
        /*007a*/ 	.short	(.L_26 - .L_25)
.L_25:
        /*007c*/ 	.word	0x00000000
        /*0080*/ 	.short	0x0004
        /*0082*/ 	.short	0x0020
        /*0084*/ 	.byte	0x00, 0xf4, 0x21, 0x00


	//----- nvinfo : EIATTR_KPARAM_INFO
	.align		4
.L_26:
        /*0088*/ 	.byte	0x04, 0x17
        /*008a*/ 	.short	(.L_28 - .L_27)
.L_27:
        /*008c*/ 	.word	0x00000000
        /*0090*/ 	.short	0x0003
        /*0092*/ 	.short	0x0018
        /*0094*/ 	.byte	0x00, 0xf4, 0x21, 0x00


	//----- nvinfo : EIATTR_KPARAM_INFO
	.align		4
.L_28:
        /*0098*/ 	.byte	0x04, 0x17
        /*009a*/ 	.short	(.L_30 - .L_29)
.L_29:
        /*009c*/ 	.word	0x00000000
        /*00a0*/ 	.short	0x0002
        /*00a2*/ 	.short	0x0010
        /*00a4*/ 	.byte	0x00, 0xf4, 0x21, 0x00


	//----- nvinfo : EIATTR_KPARAM_INFO
	.align		4
.L_30:
        /*00a8*/ 	.byte	0x04, 0x17
        /*00aa*/ 	.short	(.L_32 - .L_31)
.L_31:
        /*00ac*/ 	.word	0x00000000
        /*00b0*/ 	.short	0x0001
        /*00b2*/ 	.short	0x0008
        /*00b4*/ 	.byte	0x00, 0xf4, 0x21, 0x00


	//----- nvinfo : EIATTR_KPARAM_INFO
	.align		4
.L_32:
        /*00b8*/ 	.byte	0x04, 0x17
        /*00ba*/ 	.short	(.L_34 - .L_33)
.L_33:
        /*00bc*/ 	.word	0x00000000
        /*00c0*/ 	.short	0x0000
        /*00c2*/ 	.short	0x0000
        /*00c4*/ 	.byte	0x00, 0xf4, 0x21, 0x00


	//----- nvinfo : EIATTR_SPARSE_MMA_MASK
	.align		4
.L_34:
        /*00c8*/ 	.byte	0x03, 0x50
        /*00ca*/ 	.short	0x0000


	//----- nvinfo : EIATTR_MAXREG_COUNT
	.align		4
        /*00cc*/ 	.byte	0x03, 0x1b
        /*00ce*/ 	.short	0x00ff


	//----- nvinfo : EIATTR_EXIT_INSTR_OFFSETS
	.align		4
        /*00d0*/ 	.byte	0x04, 0x1c
        /*00d2*/ 	.short	(.L_36 - .L_35)


	//   ....[0]....
.L_35:
        /*00d4*/ 	.word	0x00001090


	//----- nvinfo : EIATTR_REQNTID
	.align		4
.L_36:
        /*00d8*/ 	.byte	0x04, 0x10
        /*00da*/ 	.short	(.L_38 - .L_37)
.L_37:
        /*00dc*/ 	.word	0x00000080
        /*00e0*/ 	.word	0x00000001
        /*00e4*/ 	.word	0x00000001


	//----- nvinfo : EIATTR_CBANK_PARAM_SIZE
	.align		4
.L_38:
        /*00e8*/ 	.byte	0x03, 0x19
        /*00ea*/ 	.short	0x005c


	//----- nvinfo : EIATTR_PARAM_CBANK
	.align		4
        /*00ec*/ 	.byte	0x04, 0x0a
        /*00ee*/ 	.short	(.L_40 - .L_39)
	.align		4
.L_39:
        /*00f0*/ 	.word	index@(.nv.constant0.triton_poi_fused_add_native_group_norm_relu_12)
        /*00f4*/ 	.short	0x0210
        /*00f6*/ 	.short	0x005c


	//----- nvinfo : EIATTR_SW_WAR
	.align		4
.L_40:
        /*00f8*/ 	.byte	0x04, 0x36
        /*00fa*/ 	.short	(.L_42 - .L_41)
.L_41:
        /*00fc*/ 	.word	0x00000008
.L_42:


//--------------------- .nv.callgraph             --------------------------
	.section	.nv.callgraph,"",@"SHT_CUDA_CALLGRAPH"
	.align	4
	.sectionentsize	8
	.align		4
        /*0000*/ 	.word	0x00000000
	.align		4
        /*0004*/ 	.word	0xffffffff
	.align		4
        /*0008*/ 	.word	0x00000000
	.align		4
        /*000c*/ 	.word	0xfffffffe
	.align		4
        /*0010*/ 	.word	0x00000000
	.align		4
        /*0014*/ 	.word	0xfffffffd
	.align		4
        /*0018*/ 	.word	0x00000000
	.align		4
        /*001c*/ 	.word	0xfffffffc


//--------------------- .nv.constant4             --------------------------
	.section	.nv.constant4,"a",@progbits
	.align	8
	.align		8
.nv.constant4:
        /*0000*/ 	.dword	_$_str


//--------------------- .text.triton_poi_fused_add_native_group_norm_relu_12 --------------------------
	.section	.text.triton_poi_fused_add_native_group_norm_relu_12,"ax",@progbits
	.align	128
        .global         triton_poi_fused_add_native_group_norm_relu_12
        .type           triton_poi_fused_add_native_group_norm_relu_12,@function
        .size           triton_poi_fused_add_native_group_norm_relu_12,(.L_x_1 - triton_poi_fused_add_native_group_norm_relu_12)
        .other          triton_poi_fused_add_native_group_norm_relu_12,@"STO_CUDA_ENTRY STV_DEFAULT"
triton_poi_fused_add_native_group_norm_relu_12:
.text.triton_poi_fused_add_native_group_norm_relu_12:
[----:B------:R-:W-:Y:S01]  /*0000*/  LDC R1, c[0x0][0x28] ;  /* 0x00000a00ff017b82 */ /* 0x000fe20000000800 */
[----:B------:R-:W1:Y:S07]  /*0010*/  S2R R0, SR_TID.X ;  /* 0x0000000000007919 */ /* 0x000e6e0000002100 */
[----:B------:R-:W2:Y:S01]  /*0020*/  LDC.64 R8, c[0x0][0x218] ;  /* 0x00008600ff087b82 */ /* 0x000ea20000000a00 */
[----:B------:R-:W-:Y:S01]  /*0030*/  ULDC.64 UR4, c[0x0][0x208] ;  /* 0x0000820000047ab9 */ /* 0x000fe20000000a00 */
[----:B------:R-:W3:Y:S01]  /*0040*/  S2R R3, SR_CTAID.X ;  /* 0x0000000000037919 */ /* 0x000ee20000002500 */
[----:B-1----:R-:W-:-:S04]  /*0050*/  SHF.L.U32 R0, R0, 0x2, RZ ;  /* 0x0000000200007819 */ /* 0x002fc800000006ff */
[----:B------:R-:W-:Y:S02]  /*0060*/  LOP3.LUT R0, R0, 0x1fc, RZ, 0xc0, !PT ;  /* 0x000001fc00007812 */ /* 0x000fe400078ec0ff */
[----:B---3--:R-:W-:Y:S02]  /*0070*/  SHF.R.S32.HI R11, RZ, 0x15, R3 ;  /* 0x00000015ff0b7819 */ /* 0x008fe40000011403 */
[----:B------:R-:W-:Y:S02]  /*0080*/  LEA R0, R3, R0, 0xa ;  /* 0x0000000003007211 */ /* 0x000fe400078e50ff */
[----:B------:R-:W-:Y:S02]  /*0090*/  SGXT R11, R11, 0x1 ;  /* 0x000000010b0b781a */ /* 0x000fe40000000200 */
[----:B------:R-:W-:Y:S01]  /*00a0*/  IADD3 R12, R0, 0x1, RZ ;  /* 0x00000001000c7810 */ /* 0x000fe20007ffe0ff */
[----:B--2---:R-:W-:Y:S01]  /*00b0*/  IMAD.WIDE R8, R0, 0x4, R8 ;  /* 0x0000000400087825 */ /* 0x004fe200078e0208 */
[----:B------:R-:W-:-:S02]  /*00c0*/  IADD3 R14, R0, 0x2, RZ ;  /* 0x00000002000e7810 */ /* 0x000fc40007ffe0ff */
[C---:B------:R-:W-:Y:S02]  /*00d0*/  LEA.HI R13, R11.reuse, R12, RZ, 0x8 ;  /* 0x0000000c0b0d7211 */ /* 0x040fe400078f40ff */
[----:B------:R-:W-:Y:S02]  /*00e0*/  LEA.HI R15, R11, R14, RZ, 0x8 ;  /* 0x0000000e0b0f7211 */ /* 0x000fe400078f40ff */
[----:B------:R-:W-:Y:S02]  /*00f0*/  LOP3.LUT R13, R13, 0xff00, RZ, 0xc0, !PT ;  /* 0x0000ff000d0d7812 */ /* 0x000fe400078ec0ff */
[----:B------:R-:W-:Y:S02]  /*0100*/  LEA.HI R2, R11, R0, RZ, 0x8 ;  /* 0x000000000b027211 */ /* 0x000fe400078f40ff */
[----:B------:R-:W-:Y:S02]  /*0110*/  IADD3 R13, R12, -R13, RZ ;  /* 0x8000000d0c0d7210 */ /* 0x000fe40007ffe0ff */
[----:B------:R-:W-:-:S02]  /*0120*/  IADD3 R12, R0, 0x3, RZ ;  /* 0x00000003000c7810 */ /* 0x000fc40007ffe0ff */
[----:B------:R-:W-:Y:S02]  /*0130*/  LOP3.LUT R15, R15, 0xff00, RZ, 0xc0, !PT ;  /* 0x0000ff000f0f7812 */ /* 0x000fe400078ec0ff */
[----:B------:R-:W-:Y:S02]  /*0140*/  LOP3.LUT R3, R2, 0xffffff00, RZ, 0xc0, !PT ;  /* 0xffffff0002037812 */ /* 0x000fe400078ec0ff */
[----:B------:R-:W-:Y:S02]  /*0150*/  LEA.HI R10, R11, R0, RZ, 0x10 ;  /* 0x000000000b0a7211 */ /* 0x000fe400078f80ff */
[----:B------:R-:W-:Y:S02]  /*0160*/  PRMT R17, R13, 0x9910, RZ ;  /* 0x000099100d117816 */ /* 0x000fe400000000ff */
[----:B------:R-:W-:Y:S02]  /*0170*/  LEA.HI R11, R11, R12, RZ, 0x8 ;  /* 0x0000000c0b0b7211 */ /* 0x000fe400078f40ff */
[----:B------:R-:W-:-:S02]  /*0180*/  IADD3 R15, R14, -R15, RZ ;  /* 0x8000000f0e0f7210 */ /* 0x000fc40007ffe0ff */
[----:B------:R-:W-:Y:S02]  /*0190*/  IADD3 R16, R0, -R3, RZ ;  /* 0x8000000300107210 */ /* 0x000fe40007ffe0ff */
[----:B------:R-:W-:Y:S02]  /*01a0*/  MOV R14, R17 ;  /* 0x00000011000e7202 */ /* 0x000fe40000000f00 */
[----:B------:R-:W-:Y:S02]  /*01b0*/  LOP3.LUT R11, R11, 0xff00, RZ, 0xc0, !PT ;  /* 0x0000ff000b0b7812 */ /* 0x000fe400078ec0ff */
[----:B------:R-:W-:Y:S02]  /*01c0*/  PRMT R17, R15, 0x9910, RZ ;  /* 0x000099100f117816 */ /* 0x000fe400000000ff */
[----:B------:R-:W-:Y:S02]  /*01d0*/  PRMT R2, R16, 0x9910, RZ ;  /* 0x0000991010027816 */ /* 0x000fe400000000ff */
[----:B------:R-:W-:-:S02]  /*01e0*/  SHF.R.S32.HI R14, RZ, 0xf, R14 ;  /* 0x0000000fff0e7819 */ /* 0x000fc4000001140e */
[----:B------:R-:W-:Y:S02]  /*01f0*/  IADD3 R11, R12, -R11, RZ ;  /* 0x8000000b0c0b7210 */ /* 0x000fe40007ffe0ff */
[----:B------:R-:W-:Y:S02]  /*0200*/  MOV R12, R17 ;  /* 0x00000011000c7202 */ /* 0x000fe40000000f00 */
[----:B------:R-:W-:Y:S02]  /*0210*/  SHF.R.S32.HI R2, RZ, 0xf, R2 ;  /* 0x0000000fff027819 */ /* 0x000fe40000011402 */
[----:B------:R-:W-:Y:S02]  /*0220*/  LOP3.LUT R14, R14, 0xffff, RZ, 0xc0, !PT ;  /* 0x0000ffff0e0e7812 */ /* 0x000fe400078ec0ff */
[----:B------:R-:W-:Y:S02]  /*0230*/  SHF.R.S32.HI R12, RZ, 0xf, R12 ;  /* 0x0000000fff0c7819 */ /* 0x000fe4000001140c */
[----:B------:R-:W-:-:S02]  /*0240*/  LOP3.LUT R3, R2, 0xffff, RZ, 0xc0, !PT ;  /* 0x0000ffff02037812 */ /* 0x000fc400078ec0ff */
[----:B------:R-:W-:Y:S02]  /*0250*/  LEA.HI R13, R14, R13, RZ, 0x13 ;  /* 0x0000000d0e0d7211 */ /* 0x000fe400078f98ff */
[----:B------:R-:W-:Y:S02]  /*0260*/  LOP3.LUT R14, R12, 0xffff, RZ, 0xc0, !PT ;  /* 0x0000ffff0c0e7812 */ /* 0x000fe400078ec0ff */
[----:B------:R-:W-:Y:S02]  /*0270*/  LEA.HI R2, R3, R16, RZ, 0x13 ;  /* 0x0000001003027211 */ /* 0x000fe400078f98ff */
[----:B------:R-:W-:Y:S02]  /*0280*/  PRMT R17, R11, 0x9910, RZ ;  /* 0x000099100b117816 */ /* 0x000fe400000000ff */
[----:B------:R-:W-:Y:S02]  /*0290*/  LEA.HI R15, R14, R15, RZ, 0x13 ;  /* 0x0000000f0e0f7211 */ /* 0x000fe400078f98ff */
[----:B------:R-:W-:-:S02]  /*02a0*/  PRMT R4, R2, 0x9910, RZ ;  /* 0x0000991002047816 */ /* 0x000fc400000000ff */
[----:B------:R-:W1:Y:S01]  /*02b0*/  LDC.64 R2, c[0x0][0x220] ;  /* 0x00008800ff027b82 */ /* 0x000e620000000a00 */
[----:B------:R-:W-:Y:S02]  /*02c0*/  SHF.R.S32.HI R12, RZ, 0xf, R17 ;  /* 0x0000000fff0c7819 */ /* 0x000fe40000011411 */
[----:B------:R-:W-:Y:S02]  /*02d0*/  PRMT R17, R15, 0x9910, RZ ;  /* 0x000099100f117816 */ /* 0x000fe400000000ff */
[----:B------:R-:W-:Y:S02]  /*02e0*/  SHF.R.S32.HI R4, RZ, 0x3, R4 ;  /* 0x00000003ff047819 */ /* 0x000fe40000011404 */
[----:B------:R-:W-:Y:S01]  /*02f0*/  SHF.R.S32.HI R19, RZ, 0x10, R10 ;  /* 0x00000010ff137819 */ /* 0x000fe2000001140a */
[----:B------:R-:W2:Y:S01]  /*0300*/  LDC.64 R14, c[0x0][0x228] ;  /* 0x00008a00ff0e7b82 */ /* 0x000ea20000000a00 */
[----:B------:R-:W-:Y:S02]  /*0310*/  LOP3.LUT R18, R12, 0xffff, RZ, 0xc0, !PT ;  /* 0x0000ffff0c127812 */ /* 0x000fe400078ec0ff */
[----:B------:R-:W-:-:S02]  /*0320*/  PRMT R13, R13, 0x9910, RZ ;  /* 0x000099100d0d7816 */ /* 0x000fc400000000ff */
[----:B------:R-:W-:Y:S02]  /*0330*/  PRMT R34, R4, 0x9910, RZ ;  /* 0x0000991004227816 */ /* 0x000fe400000000ff */
[----:B------:R-:W-:Y:S01]  /*0340*/  LEA.HI R11, R18, R11, RZ, 0x13 ;  /* 0x0000000b120b7211 */ /* 0x000fe200078f98ff */
[----:B------:R-:W3:Y:S01]  /*0350*/  LDG.E.128 R4, desc[UR4][R8.64] ;  /* 0x0000000408047981 */ /* 0x000ee2000c1e1d00 */
[----:B------:R-:W-:Y:S02]  /*0360*/  SHF.R.S32.HI R12, RZ, 0x3, R13 ;  /* 0x00000003ff0c7819 */ /* 0x000fe4000001140d */
[----:B------:R-:W-:Y:S02]  /*0370*/  MOV R13, R17 ;  /* 0x00000011000d7202 */ /* 0x000fe40000000f00 */
[----:B------:R-:W-:Y:S02]  /*0380*/  LEA R24, R19, R34, 0x5 ;  /* 0x0000002213187211 */ /* 0x000fe400078e28ff */
[----:B------:R-:W-:-:S02]  /*0390*/  PRMT R17, R11, 0x9910, RZ ;  /* 0x000099100b117816 */ /* 0x000fc400000000ff */
[----:B------:R-:W-:Y:S01]  /*03a0*/  SHF.R.S32.HI R11, RZ, 0x3, R13 ;  /* 0x00000003ff0b7819 */ /* 0x000fe2000001140d */
[----:B-1----:R-:W-:Y:S01]  /*03b0*/  IMAD.WIDE R28, R24, 0x4, R2 ;  /* 0x00000004181c7825 */ /* 0x002fe200078e0202 */
[----:B------:R-:W-:Y:S02]  /*03c0*/  PRMT R12, R12, 0x9910, RZ ;  /* 0x000099100c0c7816 */ /* 0x000fe400000000ff */
[----:B------:R-:W-:Y:S02]  /*03d0*/  MOV R13, R17 ;  /* 0x00000011000d7202 */ /* 0x000fe40000000f00 */
[----:B------:R-:W-:Y:S01]  /*03e0*/  PRMT R30, R11, 0x9910, RZ ;  /* 0x000099100b1e7816 */ /* 0x000fe200000000ff */
[----:B--2---:R-:W-:Y:S01]  /*03f0*/  IMAD.WIDE R26, R24, 0x4, R14 ;  /* 0x00000004181a7825 */ /* 0x004fe200078e020e */
[----:B------:R-:W-:Y:S01]  /*0400*/  LEA R20, R19, R12, 0x5 ;  /* 0x0000000c13147211 */ /* 0x000fe200078e28ff */
[----:B------:R1:W3:Y:S01]  /*0410*/  LDG.E.EL R28, desc[UR4][R28.64] ;  /* 0x000000041c1c7981 */ /* 0x0002e2000c2e1900 */
[----:B------:R-:W-:-:S02]  /*0420*/  SHF.R.S32.HI R11, RZ, 0x3, R13 ;  /* 0x00000003ff0b7819 */ /* 0x000fc4000001140d */
[----:B------:R-:W-:Y:S01]  /*0430*/  IADD3 R10, R10, 0x200, RZ ;  /* 0x000002000a0a7810 */ /* 0x000fe20007ffe0ff */
[----:B------:R-:W-:Y:S01]  /*0440*/  IMAD.WIDE R22, R20, 0x4, R2 ;  /* 0x0000000414167825 */ /* 0x000fe200078e0202 */
[----:B------:R-:W-:Y:S01]  /*0450*/  LEA R18, R19, R30, 0x5 ;  /* 0x0000001e13127211 */ /* 0x000fe200078e28ff */
[----:B------:R2:W4:Y:S01]  /*0460*/  LDG.E.EL R26, desc[UR4][R26.64] ;  /* 0x000000041a1a7981 */ /* 0x000522000c2e1900 */
[----:B-1----:R-:W-:-:S03]  /*0470*/  PRMT R29, R11, 0x9910, RZ ;  /* 0x000099100b1d7816 */ /* 0x002fc600000000ff */
[----:B------:R1:W5:Y:S01]  /*0480*/  LDG.E.EL R17, desc[UR4][R22.64] ;  /* 0x0000000416117981 */ /* 0x000362000c2e1900 */
[C---:B------:R-:W-:Y:S01]  /*0490*/  IMAD.WIDE R32, R18.reuse, 0x4, R2 ;  /* 0x0000000412207825 */ /* 0x040fe200078e0202 */
[----:B------:R-:W-:Y:S02]  /*04a0*/  LEA R19, R19, R29, 0x5 ;  /* 0x0000001d13137211 */ /* 0x000fe400078e28ff */
[----:B--2---:R-:W-:Y:S01]  /*04b0*/  SHF.R.S32.HI R27, RZ, 0x10, R10 ;  /* 0x00000010ff1b7819 */ /* 0x004fe2000001140a */
[--C-:B------:R-:W-:Y:S01]  /*04c0*/  IMAD.WIDE R10, R18, 0x4, R14.reuse ;  /* 0x00000004120a7825 */ /* 0x100fe200078e020e */
[----:B------:R2:W4:Y:S02]  /*04d0*/  LDG.E.EL R35, desc[UR4][R32.64] ;  /* 0x0000000420237981 */ /* 0x000524000c2e1900 */
[C---:B------:R-:W-:Y:S01]  /*04e0*/  LEA R25, R27.reuse, R34, 0x5 ;  /* 0x000000221b197211 */ /* 0x040fe200078e28ff */
[----:B-1----:R-:W-:Y:S01]  /*04f0*/  IMAD.WIDE R22, R20, 0x4, R14 ;  /* 0x0000000414167825 */ /* 0x002fe200078e020e */
[----:B------:R-:W-:Y:S01]  /*0500*/  LEA R21, R27, R12, 0x5 ;  /* 0x0000000c1b157211 */ /* 0x000fe200078e28ff */
[----:B------:R1:W4:Y:S02]  /*0510*/  LDG.E.EL R13, desc[UR4][R10.64] ;  /* 0x000000040a0d7981 */ /* 0x000324000c2e1900 */
[----:B------:R-:W-:-:S02]  /*0520*/  IMAD.WIDE R36, R19, 0x4, R2 ;  /* 0x0000000413247825 */ /* 0x000fc400078e0202 */
[----:B------:R1:W4:Y:S02]  /*0530*/  LDG.E.EL R31, desc[UR4][R22.64] ;  /* 0x00000004161f7981 */ /* 0x000324000c2e1900 */
[--C-:B--2---:R-:W-:Y:S02]  /*0540*/  IMAD.WIDE R32, R25, 0x4, R2.reuse ;  /* 0x0000000419207825 */ /* 0x104fe400078e0202 */
[----:B------:R-:W2:Y:S02]  /*0550*/  LDG.E.EL R12, desc[UR4][R36.64] ;  /* 0x00000004240c7981 */ /* 0x000ea4000c2e1900 */
[----:B-1----:R-:W-:Y:S01]  /*0560*/  IMAD.WIDE R10, R21, 0x4, R2 ;  /* 0x00000004150a7825 */ /* 0x002fe200078e0202 */
[C---:B0-----:R-:W-:Y:S02]  /*0570*/  LEA R22, R27.reuse, R30, 0x5 ;  /* 0x0000001e1b167211 */ /* 0x041fe400078e28ff */
[----:B------:R-:W-:Y:S02]  /*0580*/  LEA R23, R27, R29, 0x5 ;  /* 0x0000001d1b177211 */ /* 0x000fe400078e28ff */
[----:B------:R0:W2:Y:S04]  /*0590*/  LDG.E.EL R30, desc[UR4][R10.64] ;  /* 0x000000040a1e7981 */ /* 0x0000a8000c2e1900 */
[----:B------:R1:W2:Y:S01]  /*05a0*/  LDG.E.EL R29, desc[UR4][R32.64] ;  /* 0x00000004201d7981 */ /* 0x0002a2000c2e1900 */
[----:B0-----:R-:W-:-:S04]  /*05b0*/  IMAD.WIDE R10, R19, 0x4, R14 ;  /* 0x00000004130a7825 */ /* 0x001fc800078e020e */
[--C-:B-1----:R-:W-:Y:S01]  /*05c0*/  IMAD.WIDE R32, R22, 0x4, R2.reuse ;  /* 0x0000000416207825 */ /* 0x102fe200078e0202 */
[----:B------:R-:W2:Y:S03]  /*05d0*/  LDG.E.EL R34, desc[UR4][R10.64] ;  /* 0x000000040a227981 */ /* 0x000ea6000c2e1900 */
[----:B------:R-:W-:Y:S02]  /*05e0*/  IMAD.WIDE R2, R23, 0x4, R2 ;  /* 0x0000000417027825 */ /* 0x000fe400078e0202 */
[----:B------:R-:W2:Y:S04]  /*05f0*/  LDG.E.EL R32, desc[UR4][R32.64] ;  /* 0x0000000420207981 */ /* 0x000ea8000c2e1900 */
[----:B------:R-:W2:Y:S04]  /*0600*/  LDG.E.128 R8, desc[UR4][R8.64+0x800] ;  /* 0x0008000408087981 */ /* 0x000ea8000c1e1d00 */
[----:B------:R0:W2:Y:S02]  /*0610*/  LDG.E.EL R33, desc[UR4][R2.64] ;  /* 0x0000000402217981 */ /* 0x0000a4000c2e1900 */
[----:B0-----:R-:W-:-:S05]  /*0620*/  IMAD.WIDE R2, R25, 0x4, R14 ;  /* 0x0000000419027825 */ /* 0x001fca00078e020e */
[----:B------:R0:W2:Y:S02]  /*0630*/  LDG.E.EL R27, desc[UR4][R2.64] ;  /* 0x00000004021b7981 */ /* 0x0000a4000c2e1900 */
[----:B0-----:R-:W-:-:S04]  /*0640*/  IMAD.WIDE R2, R21, 0x4, R14 ;  /* 0x0000000415027825 */ /* 0x001fc800078e020e */
[----:B---3--:R-:W-:Y:S02]  /*0650*/  FADD R4, R4, -R28 ;  /* 0x8000001c04047221 */ /* 0x008fe40000000000 */
[----:B------:R5:W3:Y:S02]  /*0660*/  LDG.E.EL R28, desc[UR4][R2.64] ;  /* 0x00000004021c7981 */ /* 0x000ae4000c2e1900 */
[----:B-----5:R-:W-:Y:S01]  /*0670*/  FADD R2, R5, -R17 ;  /* 0x8000001105027221 */ /* 0x020fe20000000000 */
[----:B------:R-:W-:Y:S01]  /*0680*/  HFMA2.MMA R17, -RZ, RZ, 0.75, 0 ;  /* 0x3a000000ff117435 */ /* 0x000fe200000001ff */
[----:B----4-:R-:W-:Y:S01]  /*0690*/  FADD R3, R6, -R35 ;  /* 0x8000002306037221 */ /* 0x010fe20000000000 */
[----:B--2---:R-:W-:Y:S01]  /*06a0*/  FADD R12, R7, -R12 ;  /* 0x8000000c070c7221 */ /* 0x004fe20000000000 */
[----:B------:R-:W-:-:S04]  /*06b0*/  IMAD.WIDE R6, R22, 0x4, R14 ;  /* 0x0000000416067825 */ /* 0x000fc800078e020e */
[----:B------:R-:W-:Y:S02]  /*06c0*/  IMAD.WIDE R14, R23, 0x4, R14 ;  /* 0x00000004170e7825 */ /* 0x000fe400078e020e */
[----:B------:R-:W2:Y:S02]  /*06d0*/  LDG.E.EL R6, desc[UR4][R6.64] ;  /* 0x0000000406067981 */ /* 0x000ea4000c2e1900 */
[-C--:B------:R-:W-:Y:S01]  /*06e0*/  FFMA R26, R26, R17.reuse, 9.9999997473787516356e-06 ;  /* 0x3727c5ac1a1a7423 */ /* 0x080fe20000000011 */
[-C--:B------:R-:W-:Y:S01]  /*06f0*/  FFMA R31, R31, R17.reuse, 9.9999997473787516356e-06 ;  /* 0x3727c5ac1f1f7423 */ /* 0x080fe20000000011 */
[-C--:B------:R-:W-:Y:S01]  /*0700*/  FFMA R13, R13, R17.reuse, 9.9999997473787516356e-06 ;  /* 0x3727c5ac0d0d7423 */ /* 0x080fe20000000011 */
[----:B------:R0:W4:Y:S01]  /*0710*/  LDG.E.EL R7, desc[UR4][R14.64] ;  /* 0x000000040e077981 */ /* 0x000122000c2e1900 */
[----:B------:R-:W-:Y:S02]  /*0720*/  FFMA R36, R34, R17, 9.9999997473787516356e-06 ;  /* 0x3727c5ac22247423 */ /* 0x000fe40000000011 */
[----:B------:R-:W1:Y:S08]  /*0730*/  LDC.64 R34, c[0x0][0x240] ;  /* 0x00009000ff227b82 */ /* 0x000e700000000a00 */
[----:B0-----:R-:W0:Y:S01]  /*0740*/  LDC.64 R14, c[0x0][0x248] ;  /* 0x00009200ff0e7b82 */ /* 0x001e220000000a00 */
[----:B------:R-:W5:Y:S01]  /*0750*/  MUFU.RSQ R26, R26 ;  /* 0x0000001a001a7308 */ /* 0x000f620000001400 */
[----:B------:R-:W-:-:S07]  /*0760*/  FADD R8, R8, -R29 ;  /* 0x8000001d08087221 */ /* 0x000fce0000000000 */
[----:B------:R-:W1:Y:S08]  /*0770*/  MUFU.RSQ R31, R31 ;  /* 0x0000001f001f7308 */ /* 0x000e700000001400 */
[----:B------:R-:W1:Y:S01]  /*0780*/  MUFU.RSQ R13, R13 ;  /* 0x0000000d000d7308 */ /* 0x000e620000001400 */
[----:B------:R-:W-:-:S07]  /*0790*/  FFMA R27, R27, R17, 9.9999997473787516356e-06 ;  /* 0x3727c5ac1b1b7423 */ /* 0x000fce0000000011 */
[----:B------:R-:W1:Y:S08]  /*07a0*/  MUFU.RSQ R29, R36 ;  /* 0x00000024001d7308 */ /* 0x000e700000001400 */
[----:B------:R-:W0:Y:S01]  /*07b0*/  MUFU.RSQ R27, R27 ;  /* 0x0000001b001b7308 */ /* 0x000e220000001400 */
[----:B------:R-:W-:Y:S01]  /*07c0*/  FADD R32, R10, -R32 ;  /* 0x800000200a207221 */ /* 0x000fe20000000000 */
[----:B------:R-:W-:Y:S01]  /*07d0*/  FADD R33, R11, -R33 ;  /* 0x800000210b217221 */ /* 0x000fe20000000000 */
[----:B-----5:R-:W-:Y:S01]  /*07e0*/  FMUL R26, R26, R4 ;  /* 0x000000041a1a7220 */ /* 0x020fe20000400000 */
[----:B------:R-:W-:Y:S01]  /*07f0*/  FADD R5, R9, -R30 ;  /* 0x8000001e09057221 */ /* 0x000fe20000000000 */
[----:B-1----:R-:W-:Y:S01]  /*0800*/  FMUL R2, R31, R2 ;  /* 0x000000021f027220 */ /* 0x002fe20000400000 */
[----:B------:R-:W-:Y:S01]  /*0810*/  FMUL R3, R13, R3 ;  /* 0x000000030d037220 */ /* 0x000fe20000400000 */
[----:B------:R-:W-:Y:S01]  /*0820*/  FMUL R4, R29, R12 ;  /* 0x0000000c1d047220 */ /* 0x000fe20000400000 */
[----:B0-----:R-:W-:-:S04]  /*0830*/  IMAD.WIDE R10, R20, 0x4, R14 ;  /* 0x00000004140a7825 */ /* 0x001fc800078e020e */
[----:B------:R-:W-:Y:S01]  /*0840*/  IMAD.WIDE R30, R24, 0x4, R14 ;  /* 0x00000004181e7825 */ /* 0x000fe200078e020e */
[----:B------:R-:W5:Y:S03]  /*0850*/  LDG.E.EL R29, desc[UR4][R10.64] ;  /* 0x000000040a1d7981 */ /* 0x000f66000c2e1900 */
[----:B------:R-:W-:-:S04]  /*0860*/  IMAD.WIDE R12, R0, 0x4, R34 ;  /* 0x00000004000c7825 */ /* 0x000fc800078e0222 */
[----:B------:R-:W-:Y:S01]  /*0870*/  FMUL R27, R27, R8 ;  /* 0x000000081b1b7220 */ /* 0x000fe20000400000 */
[----:B------:R0:W5:Y:S04]  /*0880*/  LDG.E.EL R34, desc[UR4][R30.64] ;  /* 0x000000041e227981 */ /* 0x000168000c2e1900 */
[----:B------:R-:W5:Y:S01]  /*0890*/  LDG.E.128 R8, desc[UR4][R12.64] ;  /* 0x000000040c087981 */ /* 0x000f62000c1e1d00 */
[----:B------:R-:W-:-:S04]  /*08a0*/  IMAD.WIDE R36, R19, 0x4, R14 ;  /* 0x0000000413247825 */ /* 0x000fc800078e020e */
[----:B0-----:R-:W-:-:S06]  /*08b0*/  IMAD.WIDE R30, R18, 0x4, R14 ;  /* 0x00000004121e7825 */ /* 0x001fcc00078e020e */
[----:B------:R-:W5:Y:S04]  /*08c0*/  LDG.E.EL R30, desc[UR4][R30.64] ;  /* 0x000000041e1e7981 */ /* 0x000f68000c2e1900 */
[----:B------:R0:W5:Y:S02]  /*08d0*/  LDG.E.EL R31, desc[UR4][R36.64] ;  /* 0x00000004241f7981 */ /* 0x000164000c2e1900 */
[----:B0-----:R-:W-:-:S04]  /*08e0*/  IMAD.WIDE R36, R21, 0x4, R14 ;  /* 0x0000000415247825 */ /* 0x001fc800078e020e */
[----:B---3--:R-:W-:-:S06]  /*08f0*/  FFMA R28, R28, R17, 9.9999997473787516356e-06 ;  /* 0x3727c5ac1c1c7423 */ /* 0x008fcc0000000011 */
[----:B------:R-:W-:Y:S01]  /*0900*/  MUFU.RSQ R28, R28 ;  /* 0x0000001c001c7308 */ /* 0x000fe20000001400 */
[----:B--2---:R-:W-:-:S07]  /*0910*/  FFMA R6, R6, R17, 9.9999997473787516356e-06 ;  /* 0x3727c5ac06067423 */ /* 0x004fce0000000011 */
[----:B------:R-:W0:Y:S01]  /*0920*/  MUFU.RSQ R35, R6 ;  /* 0x0000000600237308 */ /* 0x000e220000001400 */
[----:B----4-:R-:W-:-:S07]  /*0930*/  FFMA R7, R7, R17, 9.9999997473787516356e-06 ;  /* 0x3727c5ac07077423 */ /* 0x010fce0000000011 */
[----:B------:R-:W1:Y:S01]  /*0940*/  MUFU.RSQ R7, R7 ;  /* 0x0000000700077308 */ /* 0x000e620000001400 */
[----:B0-----:R-:W-:Y:S01]  /*0950*/  FMUL R6, R35, R32 ;  /* 0x0000002023067220 */ /* 0x001fe20000400000 */
[----:B------:R-:W-:Y:S01]  /*0960*/  FMUL R5, R28, R5 ;  /* 0x000000051c057220 */ /* 0x000fe20000400000 */
[----:B-1----:R-:W-:Y:S01]  /*0970*/  FMUL R7, R7, R33 ;  /* 0x0000002107077220 */ /* 0x002fe20000400000 */
[----:B------:R-:W-:-:S06]  /*0980*/  IMAD.WIDE R32, R25, 0x4, R14 ;  /* 0x0000000419207825 */ /* 0x000fcc00078e020e */
[----:B------:R-:W2:Y:S04]  /*0990*/  LDG.E.EL R32, desc[UR4][R32.64] ;  /* 0x0000000420207981 */ /* 0x000ea8000c2e1900 */
[----:B------:R0:W3:Y:S02]  /*09a0*/  LDG.E.EL R33, desc[UR4][R36.64] ;  /* 0x0000000424217981 */ /* 0x0000e4000c2e1900 */
[----:B0-----:R-:W0:Y:S01]  /*09b0*/  LDC.64 R36, c[0x0][0x250] ;  /* 0x00009400ff247b82 */ /* 0x001e220000000a00 */
[----:B-----5:R-:W-:Y:S01]  /*09c0*/  FADD R8, R8, -R34 ;  /* 0x8000002208087221 */ /* 0x020fe20000000000 */
[----:B------:R-:W-:-:S04]  /*09d0*/  IMAD.WIDE R34, R22, 0x4, R14 ;  /* 0x0000000416227825 */ /* 0x000fc800078e020e */
[----:B------:R-:W-:Y:S02]  /*09e0*/  IMAD.WIDE R14, R23, 0x4, R14 ;  /* 0x00000004170e7825 */ /* 0x000fe400078e020e */
[----:B------:R-:W4:Y:S04]  /*09f0*/  LDG.E.EL R34, desc[UR4][R34.64] ;  /* 0x0000000422227981 */ /* 0x000f28000c2e1900 */
[----:B------:R-:W5:Y:S04]  /*0a00*/  LDG.E.EL R28, desc[UR4][R14.64] ;  /* 0x000000040e1c7981 */ /* 0x000f68000c2e1900 */
[----:B------:R-:W4:Y:S01]  /*0a10*/  LDG.E.128 R12, desc[UR4][R12.64+0x800] ;  /* 0x000800040c0c7981 */ /* 0x000f22000c1e1d00 */
[----:B------:R-:W-:Y:S01]  /*0a20*/  FADD R30, R10, -R30 ;  /* 0x8000001e0a1e7221 */ /* 0x000fe20000000000 */
[----:B------:R-:W-:Y:S01]  /*0a30*/  FADD R31, R11, -R31 ;  /* 0x8000001f0b1f7221 */ /* 0x000fe20000000000 */
[----:B0-----:R-:W-:-:S04]  /*0a40*/  IMAD.WIDE R10, R24, 0x4, R36 ;  /* 0x00000004180a7825 */ /* 0x001fc800078e0224 */
[----:B------:R-:W-:Y:S02]  /*0a50*/  FADD R29, R9, -R29 ;  /* 0x8000001d091d7221 */ /* 0x000fe40000000000 */
[----:B------:R0:W3:Y:S02]  /*0a60*/  LDG.E.EL R9, desc[UR4][R10.64] ;  /* 0x000000040a097981 */ /* 0x0000e4000c2e1900 */
[----:B0-----:R-:W-:-:S04]  /*0a70*/  IMAD.WIDE R10, R25, 0x4, R36 ;  /* 0x00000004190a7825 */ /* 0x001fc800078e0224 */
[----:B----4-:R-:W-:Y:S01]  /*0a80*/  FADD R25, R14, -R34 ;  /* 0x800000220e197221 */ /* 0x010fe20000000000 */
[----:B-----5:R-:W-:Y:S01]  /*0a90*/  FADD R28, R15, -R28 ;  /* 0x8000001c0f1c7221 */ /* 0x020fe20000000000 */
[----:B------:R-:W-:-:S04]  /*0aa0*/  IMAD.WIDE R14, R20, 0x4, R36 ;  /* 0x00000004140e7825 */ /* 0x000fc800078e0224 */
[----:B--2---:R-:W-:Y:S01]  /*0ab0*/  FADD R32, R12, -R32 ;  /* 0x800000200c207221 */ /* 0x004fe20000000000 */
[----:B---3--:R-:W-:Y:S02]  /*0ac0*/  FADD R24, R13, -R33 ;  /* 0x800000210d187221 */ /* 0x008fe40000000000 */
[----:B------:R0:W2:Y:S01]  /*0ad0*/  LDG.E.EL R33, desc[UR4][R10.64] ;  /* 0x000000040a217981 */ /* 0x0000a2000c2e1900 */
[----:B------:R-:W-:-:S04]  /*0ae0*/  IMAD.WIDE R12, R18, 0x4, R36 ;  /* 0x00000004120c7825 */ /* 0x000fc800078e0224 */
[----:B------:R-:W-:-:S04]  /*0af0*/  IMAD.WIDE R18, R19, 0x4, R36 ;  /* 0x0000000413127825 */ /* 0x000fc800078e0224 */
[--C-:B0-----:R-:W-:Y:S02]  /*0b00*/  IMAD.WIDE R10, R21, 0x4, R36.reuse ;  /* 0x00000004150a7825 */ /* 0x101fe400078e0224 */
[----:B------:R-:W3:Y:S02]  /*0b10*/  LDG.E.EL R18, desc[UR4][R18.64] ;  /* 0x0000000412127981 */ /* 0x000ee4000c2e1900 */
[--C-:B------:R-:W-:Y:S02]  /*0b20*/  IMAD.WIDE R20, R22, 0x4, R36.reuse ;  /* 0x0000000416147825 */ /* 0x100fe400078e0224 */
[----:B------:R0:W4:Y:S02]  /*0b30*/  LDG.E.EL R22, desc[UR4][R14.64] ;  /* 0x000000040e167981 */ /* 0x000124000c2e1900 */
[----:B------:R-:W-:Y:S02]  /*0b40*/  IMAD.WIDE R36, R23, 0x4, R36 ;  /* 0x0000000417247825 */ /* 0x000fe400078e0224 */
[----:B------:R1:W5:Y:S02]  /*0b50*/  LDG.E.EL R23, desc[UR4][R12.64] ;  /* 0x000000040c177981 */ /* 0x000364000c2e1900 */
[----:B------:R-:W-:-:S02]  /*0b60*/  FFMA R35, R9, R17, 9.9999997473787516356e-06 ;  /* 0x3727c5ac09237423 */ /* 0x000fc40000000011 */
[----:B------:R-:W2:Y:S01]  /*0b70*/  LDG.E.EL R19, desc[UR4][R10.64] ;  /* 0x000000040a137981 */ /* 0x000ea2000c2e1900 */
[----:B0-----:R-:W0:Y:S03]  /*0b80*/  LDC.64 R14, c[0x0][0x230] ;  /* 0x00008c00ff0e7b82 */ /* 0x001e260000000a00 */
[----:B------:R-:W2:Y:S05]  /*0b90*/  LDG.E.EL R20, desc[UR4][R20.64] ;  /* 0x0000000414147981 */ /* 0x000eaa000c2e1900 */
[----:B-1----:R-:W1:Y:S01]  /*0ba0*/  LDC.64 R12, c[0x0][0x238] ;  /* 0x00008e00ff0c7b82 */ /* 0x002e620000000a00 */
[----:B------:R-:W0:Y:S01]  /*0bb0*/  MUFU.RSQ R34, R35 ;  /* 0x0000002300227308 */ /* 0x000e220000001400 */
[----:B------:R0:W2:Y:S06]  /*0bc0*/  LDG.E.EL R21, desc[UR4][R36.64] ;  /* 0x0000000424157981 */ /* 0x0000ac000c2e1900 */
[----:B0-----:R-:W0:Y:S01]  /*0bd0*/  LDC.64 R36, c[0x0][0x258] ;  /* 0x00009600ff247b82 */ /* 0x001e220000000a00 */
[----:B------:R-:W-:-:S04]  /*0be0*/  IMAD.WIDE R10, R16, 0x4, R14 ;  /* 0x00000004100a7825 */ /* 0x000fc800078e020e */
[----:B------:R-:W-:Y:S02]  /*0bf0*/  FMUL R34, R34, R8 ;  /* 0x0000000822227220 */ /* 0x000fe40000400000 */
[----:B------:R-:W3:Y:S01]  /*0c00*/  LDG.E.EL.128 R8, desc[UR4][R10.64] ;  /* 0x000000040a087981 */ /* 0x000ee2000c2e1d00 */
[----:B-1----:R-:W-:-:S06]  /*0c10*/  IMAD.WIDE R12, R16, 0x4, R12 ;  /* 0x00000004100c7825 */ /* 0x002fcc00078e020c */
[----:B------:R-:W3:Y:S01]  /*0c20*/  LDG.E.EL.128 R12, desc[UR4][R12.64] ;  /* 0x000000040c0c7981 */ /* 0x000ee2000c2e1d00 */
[----:B0-----:R-:W-:-:S04]  /*0c30*/  IMAD.WIDE R36, R16, 0x4, R36 ;  /* 0x0000000410247825 */ /* 0x001fc800078e0224 */
[-C--:B----4-:R-:W-:Y:S01]  /*0c40*/  FFMA R22, R22, R17.reuse, 9.9999997473787516356e-06 ;  /* 0x3727c5ac16167423 */ /* 0x090fe20000000011 */
[----:B-----5:R-:W-:-:S05]  /*0c50*/  FFMA R35, R23, R17, 9.9999997473787516356e-06 ;  /* 0x3727c5ac17237423 */ /* 0x020fca0000000011 */
[----:B------:R-:W0:Y:S08]  /*0c60*/  MUFU.RSQ R22, R22 ;  /* 0x0000001600167308 */ /* 0x000e300000001400 */
[----:B------:R-:W1:Y:S01]  /*0c70*/  MUFU.RSQ R23, R35 ;  /* 0x0000002300177308 */ /* 0x000e620000001400 */
[----:B0-----:R-:W-:Y:S01]  /*0c80*/  FMUL R29, R22, R29 ;  /* 0x0000001d161d7220 */ /* 0x001fe20000400000 */
[----:B-1----:R-:W-:-:S02]  /*0c90*/  FMUL R30, R23, R30 ;  /* 0x0000001e171e7220 */ /* 0x002fc40000400000 */
[----:B------:R-:W0:Y:S01]  /*0ca0*/  LDC.64 R22, c[0x0][0x260] ;  /* 0x00009800ff167b82 */ /* 0x000e220000000a00 */
[-C--:B--2---:R-:W-:Y:S01]  /*0cb0*/  FFMA R33, R33, R17.reuse, 9.9999997473787516356e-06 ;  /* 0x3727c5ac21217423 */ /* 0x084fe20000000011 */
[----:B---3--:R-:W-:-:S05]  /*0cc0*/  FFMA R18, R18, R17, 9.9999997473787516356e-06 ;  /* 0x3727c5ac12127423 */ /* 0x008fca0000000011 */
[----:B------:R-:W1:Y:S08]  /*0cd0*/  MUFU.RSQ R33, R33 ;  /* 0x0000002100217308 */ /* 0x000e700000001400 */
[----:B------:R-:W2:Y:S01]  /*0ce0*/  MUFU.RSQ R18, R18 ;  /* 0x0000001200127308 */ /* 0x000ea20000001400 */
[C-C-:B------:R-:W-:Y:S01]  /*0cf0*/  FFMA R26, R8.reuse, R26, R12.reuse ;  /* 0x0000001a081a7223 */ /* 0x140fe2000000000c */
[----:B------:R-:W-:Y:S01]  /*0d00*/  FFMA R27, R8, R27, R12 ;  /* 0x0000001b081b7223 */ /* 0x000fe2000000000c */
[----:B------:R-:W-:Y:S01]  /*0d10*/  FFMA R8, R19, R17, 9.9999997473787516356e-06 ;  /* 0x3727c5ac13087423 */ /* 0x000fe20000000011 */
[----:B0-----:R-:W-:-:S04]  /*0d20*/  IMAD.WIDE R22, R16, 0x4, R22 ;  /* 0x0000000410167825 */ /* 0x001fc800078e0216 */
[----:B-1----:R-:W-:Y:S01]  /*0d30*/  FMUL R32, R33, R32 ;  /* 0x0000002021207220 */ /* 0x002fe20000400000 */
[-C--:B------:R-:W-:Y:S01]  /*0d40*/  FFMA R12, R20, R17.reuse, 9.9999997473787516356e-06 ;  /* 0x3727c5ac140c7423 */ /* 0x080fe20000000011 */
[----:B------:R-:W-:Y:S01]  /*0d50*/  FFMA R33, R21, R17, 9.9999997473787516356e-06 ;  /* 0x3727c5ac15217423 */ /* 0x000fe20000000011 */
[----:B--2---:R-:W-:Y:S01]  /*0d60*/  FMUL R31, R18, R31 ;  /* 0x0000001f121f7220 */ /* 0x004fe20000400000 */
[----:B------:R-:W2:Y:S04]  /*0d70*/  LDG.E.EL.128 R20, desc[UR4][R22.64] ;  /* 0x0000000416147981 */ /* 0x000ea8000c2e1d00 */
[----:B------:R-:W2:Y:S01]  /*0d80*/  LDG.E.EL.128 R16, desc[UR4][R36.64] ;  /* 0x0000000424107981 */ /* 0x000ea2000c2e1d00 */
[----:B------:R-:W0:Y:S01]  /*0d90*/  MUFU.RSQ R35, R8 ;  /* 0x0000000800237308 */ /* 0x000e220000001400 */
[----:B------:R-:W-:-:S07]  /*0da0*/  FFMA R5, R9, R5, R13 ;  /* 0x0000000509057223 */ /* 0x000fce000000000d */
[----:B------:R-:W1:Y:S01]  /*0db0*/  MUFU.RSQ R12, R12 ;  /* 0x0000000c000c7308 */ /* 0x000e620000001400 */
[----:B0-----:R-:W-:-:S07]  /*0dc0*/  FMUL R24, R35, R24 ;  /* 0x0000001823187220 */ /* 0x001fce0000400000 */
[----:B------:R-:W0:Y:S01]  /*0dd0*/  MUFU.RSQ R33, R33 ;  /* 0x0000002100217308 */ /* 0x000e220000001400 */
[----:B------:R-:W-:Y:S01]  /*0de0*/  FFMA R35, R9, R2, R13 ;  /* 0x0000000209237223 */ /* 0x000fe2000000000d */
[--C-:B------:R-:W-:Y:S02]  /*0df0*/  FFMA R9, R10, R3, R14.reuse ;  /* 0x000000030a097223 */ /* 0x100fe4000000000e */
[----:B------:R-:W3:Y:S01]  /*0e00*/  LDC.64 R2, c[0x0][0x210] ;  /* 0x00008400ff027b82 */ /* 0x000ee20000000a00 */
[C-C-:B------:R-:W-:Y:S01]  /*0e10*/  FFMA R4, R11.reuse, R4, R15.reuse ;  /* 0x000000040b047223 */ /* 0x140fe2000000000f */
[----:B------:R-:W-:Y:S01]  /*0e20*/  FFMA R7, R11, R7, R15 ;  /* 0x000000070b077223 */ /* 0x000fe2000000000f */
[----:B-1----:R-:W-:Y:S01]  /*0e30*/  FMUL R25, R12, R25 ;  /* 0x000000190c197220 */ /* 0x002fe20000400000 */
[----:B------:R-:W-:Y:S01]  /*0e40*/  FFMA R6, R10, R6, R14 ;  /* 0x000000060a067223 */ /* 0x000fe2000000000e */
[----:B0-----:R-:W-:Y:S01]  /*0e50*/  FMUL R28, R33, R28 ;  /* 0x0000001c211c7220 */ /* 0x001fe20000400000 */
[----:B---3--:R-:W-:-:S04]  /*0e60*/  IMAD.WIDE R2, R0, 0x4, R2 ;  /* 0x0000000400027825 */ /* 0x008fc800078e0202 */
[----:B--2---:R-:W-:Y:S01]  /*0e70*/  FFMA R11, R16, R34, R20 ;  /* 0x00000022100b7223 */ /* 0x004fe20000000014 */
[----:B------:R-:W-:Y:S01]  /*0e80*/  FFMA R31, R19, R31, R23 ;  /* 0x0000001f131f7223 */ /* 0x000fe20000000017 */
[----:B------:R-:W-:Y:S01]  /*0e90*/  FFMA R30, R18, R30, R22 ;  /* 0x0000001e121e7223 */ /* 0x000fe20000000016 */
[----:B------:R-:W-:Y:S01]  /*0ea0*/  FFMA R32, R16, R32, R20 ;  /* 0x0000002010207223 */ /* 0x000fe20000000014 */
[C-C-:B------:R-:W-:Y:S01]  /*0eb0*/  FFMA R8, R17.reuse, R29, R21.reuse ;  /* 0x0000001d11087223 */ /* 0x140fe20000000015 */
[----:B------:R-:W-:Y:S01]  /*0ec0*/  FSETP.GEU.AND P6, PT, R26, -R11, PT ;  /* 0x8000000b1a00720b */ /* 0x000fe20003fce000 */
[----:B------:R-:W-:Y:S01]  /*0ed0*/  FFMA R24, R17, R24, R21 ;  /* 0x0000001811187223 */ /* 0x000fe20000000015 */
[----:B------:R-:W-:Y:S01]  /*0ee0*/  FADD R11, R11, R26 ;  /* 0x0000001a0b0b7221 */ /* 0x000fe20000000000 */
[----:B------:R-:W-:Y:S01]  /*0ef0*/  FFMA R25, R18, R25, R22 ;  /* 0x0000001912197223 */ /* 0x000fe20000000016 */
[----:B------:R-:W-:Y:S01]  /*0f00*/  FFMA R28, R19, R28, R23 ;  /* 0x0000001c131c7223 */ /* 0x000fe20000000017 */
[----:B------:R-:W-:Y:S01]  /*0f10*/  FSETP.GEU.AND P2, PT, R4, -R31, PT ;  /* 0x8000001f0400720b */ /* 0x000fe20003f4e000 */
[----:B------:R-:W-:Y:S01]  /*0f20*/  FADD R31, R31, R4 ;  /* 0x000000041f1f7221 */ /* 0x000fe20000000000 */
        /* <DEDUP_REMOVED lines=8> */
[----:B------:R-:W-:Y:S01]  /*0fb0*/  FSEL R4, R11, RZ, P6 ;  /* 0x000000ff0b047208 */ /* 0x000fe20003000000 */
[----:B------:R-:W-:Y:S01]  /*0fc0*/  FADD R10, R25, R6 ;  /* 0x00000006190a7221 */ /* 0x000fe20000000000 */
[----:B------:R-:W-:Y:S01]  /*0fd0*/  FADD R11, R28, R7 ;  /* 0x000000071c0b7221 */ /* 0x000fe20000000000 */
[----:B------:R-:W-:-:S02]  /*0fe0*/  FSETP.GEU.AND P0, PT, R6, -R25, PT ;  /* 0x800000190600720b */ /* 0x000fc40003f0e000 */
[----:B------:R-:W-:Y:S02]  /*0ff0*/  FSETP.GEU.AND P6, PT, R7, -R28, PT ;  /* 0x8000001c0700720b */ /* 0x000fe40003fce000 */
[----:B------:R-:W-:Y:S02]  /*1000*/  FSEL R6, R9, RZ, P3 ;  /* 0x000000ff09067208 */ /* 0x000fe40001800000 */
[----:B------:R-:W-:Y:S02]  /*1010*/  FSEL R8, R27, RZ, P5 ;  /* 0x000000ff1b087208 */ /* 0x000fe40002800000 */
[----:B------:R-:W-:Y:S02]  /*1020*/  FSEL R5, R35, RZ, P4 ;  /* 0x000000ff23057208 */ /* 0x000fe40002000000 */
[----:B------:R-:W-:Y:S02]  /*1030*/  FSEL R7, R31, RZ, P2 ;  /* 0x000000ff1f077208 */ /* 0x000fe40001000000 */
[----:B------:R-:W-:-:S02]  /*1040*/  FSEL R9, R24, RZ, P1 ;  /* 0x000000ff18097208 */ /* 0x000fc40000800000 */
[----:B------:R-:W-:Y:S02]  /*1050*/  FSEL R10, R10, RZ, P0 ;  /* 0x000000ff0a0a7208 */ /* 0x000fe40000000000 */
[----:B------:R-:W-:Y:S01]  /*1060*/  FSEL R11, R11, RZ, P6 ;  /* 0x000000ff0b0b7208 */ /* 0x000fe20003000000 */
[----:B------:R-:W-:Y:S04]  /*1070*/  STG.E.128 desc[UR4][R2.64], R4 ;  /* 0x0000000402007986 */ /* 0x000fe8000c101d04 */
[----:B------:R-:W-:Y:S01]  /*1080*/  STG.E.128 desc[UR4][R2.64+0x800], R8 ;  /* 0x0008000802007986 */ /* 0x000fe2000c101d04 */
[----:B------:R-:W-:Y:S05]  /*1090*/  EXIT ;  /* 0x000000000000794d */ /* 0x000fea0003800000 */
.L_x_0:
[----:B------:R-:W-:-:S00]  /*10a0*/  BRA `(.L_x_0) ;  /* 0xfffffffc00fc7947 */ /* 0x000fc0000383ffff */
[----:B------:R-:W-:-:S00]  /*10b0*/  NOP ;  /* 0x0000000000007918 */ /* 0x000fc00000000000 */
        /* <DEDUP_REMOVED lines=12> */
.L_x_1:


//--------------------- .nv.global.init           --------------------------
	.section	.nv.global.init,"aw",@progbits
.nv.global.init:
	.type		_$_str,@object
	.size		_$_str,(.L_0 - _$_str)
_$_str:
        /*0000*/ 	.byte	0x5f, 0x5f, 0x43, 0x55, 0x44, 0x41, 0x5f, 0x46, 0x54, 0x5a, 0x00
.L_0:


//--------------------- .nv.constant0.triton_poi_fused_add_native_group_norm_relu_12 --------------------------
	.section	.nv.constant0.triton_poi_fused_add_native_group_norm_relu_12,"a",@progbits
	.sectionflags	@""
	.align	4
.nv.constant0.triton_poi_fused_add_native_group_norm_relu_12:
	.zero		620
